//
// Generated by NVIDIA NVVM Compiler
//
// Compiler Build ID: CL-36424714
// Cuda compilation tools, release 13.0, V13.0.88
// Based on NVVM 20.0.0
//

.version 9.0
.target sm_100
.address_size 64

	// .globl	_Z26reduce_v2_no_bank_conflictPfS_
// _ZZ26reduce_v2_no_bank_conflictPfS_E5sdata has been demoted

.visible .entry _Z26reduce_v2_no_bank_conflictPfS_(
	.param .u64 .ptr .align 1 _Z26reduce_v2_no_bank_conflictPfS__param_0,
	.param .u64 .ptr .align 1 _Z26reduce_v2_no_bank_conflictPfS__param_1
)
{
	.reg .pred 	%p<5>;
	.reg .b32 	%r<13>;
	.reg .b32 	%f<6>;
	.reg .b64 	%rd<9>;
	// demoted variable
	.shared .align 4 .b8 _ZZ26reduce_v2_no_bank_conflictPfS_E5sdata[1024];
	ld.param.u64 	%rd2, [_Z26reduce_v2_no_bank_conflictPfS__param_0];
	ld.param.u64 	%rd1, [_Z26reduce_v2_no_bank_conflictPfS__param_1];
	cvta.to.global.u64 	%rd3, %rd2;
	mov.u32 	%r1, %tid.x;
	mov.u32 	%r2, %ctaid.x;
	mov.u32 	%r12, %ntid.x;
	mad.lo.s32 	%r7, %r2, %r12, %r1;
	mul.wide.u32 	%rd4, %r7, 4;
	add.s64 	%rd5, %rd3, %rd4;
	ld.global.f32 	%f1, [%rd5];
	shl.b32 	%r8, %r1, 2;
	mov.u32 	%r9, _ZZ26reduce_v2_no_bank_conflictPfS_E5sdata;
	add.s32 	%r4, %r9, %r8;
	st.shared.f32 	[%r4], %f1;
	bar.sync 	0;
	setp.lt.u32 	%p1, %r12, 2;
	@%p1 bra 	$L__BB0_4;
$L__BB0_1:
	shr.u32 	%r6, %r12, 1;
	setp.ge.u32 	%p2, %r1, %r6;
	@%p2 bra 	$L__BB0_3;
	shl.b32 	%r10, %r6, 2;
	add.s32 	%r11, %r4, %r10;
	ld.shared.f32 	%f2, [%r11];
	ld.shared.f32 	%f3, [%r4];
	add.f32 	%f4, %f2, %f3;
	st.shared.f32 	[%r4], %f4;
$L__BB0_3:
	bar.sync 	0;
	setp.gt.u32 	%p3, %r12, 3;
	mov.u32 	%r12, %r6;
	@%p3 bra 	$L__BB0_1;
$L__BB0_4:
	setp.ne.s32 	%p4, %r1, 0;
	@%p4 bra 	$L__BB0_6;
	ld.shared.f32 	%f5, [_ZZ26reduce_v2_no_bank_conflictPfS_E5sdata];
	cvta.to.global.u64 	%rd6, %rd1;
	mul.wide.u32 	%rd7, %r2, 4;
	add.s64 	%rd8, %rd6, %rd7;
	st.global.f32 	[%rd8], %f5;
$L__BB0_6:
	ret;

}


// ===== COMPILED SASS (sm_100) =====

	.target	sm_100

	.elftype	@"ET_EXEC"


//--------------------- .note.nv.tkinfo           --------------------------
	.section	.note.nv.tkinfo,"",@"SHT_NOTE"
	.sectionflags	@"SHF_NOTE_NV_TKINFO"
	.tkinfo
        /*0018*/ 	.word	0x00000002
        /*0030*/ 	.string	""
        /*0030*/ 	.string	"ptxas"
        /*0030*/ 	.string	"Cuda compilation tools, release 13.0, V13.0.88"
        /*0030*/ 	.string	"Build cuda_13.0.r13.0/compiler.36424714_0"
        /*0030*/ 	.string	"-arch sm_100 -m 64 "



//--------------------- .note.nv.cuinfo           --------------------------
	.section	.note.nv.cuinfo,"",@"SHT_NOTE"
	.sectionflags	@"SHF_NOTE_NV_CUINFO"
        /*0018*/ 	.short	0x0002
        /*001a*/ 	.short	0x0064
        /*001c*/ 	.short	0x0082
	.zero		2


//--------------------- .nv.info                  --------------------------
	.section	.nv.info,"",@"SHT_CUDA_INFO"
	.align	4


	//----- nvinfo : EIATTR_REGCOUNT
	.align		4
        /*0000*/ 	.byte	0x04, 0x2f
        /*0002*/ 	.short	(.L_1 - .L_0)
	.align		4
.L_0:
        /*0004*/ 	.word	index@(_Z26reduce_v2_no_bank_conflictPfS_)
        /*0008*/ 	.word	0x0000000b


	//----- nvinfo : EIATTR_FRAME_SIZE
	.align		4
.L_1:
        /*000c*/ 	.byte	0x04, 0x11
        /*000e*/ 	.short	(.L_3 - .L_2)
	.align		4
.L_2:
        /*0010*/ 	.word	index@(_Z26reduce_v2_no_bank_conflictPfS_)
        /*0014*/ 	.word	0x00000000


	//----- nvinfo : EIATTR_MIN_STACK_SIZE
	.align		4
.L_3:
        /*0018*/ 	.byte	0x04, 0x12
        /*001a*/ 	.short	(.L_5 - .L_4)
	.align		4
.L_4:
        /*001c*/ 	.word	index@(_Z26reduce_v2_no_bank_conflictPfS_)
        /*0020*/ 	.word	0x00000000
.L_5:


//--------------------- .nv.compat                --------------------------
	.section	.nv.compat,"",@"SHT_CUDA_COMPAT_INFO"
	.align	4
        /*0000*/ 	.byte	0x02, 0x09, 0x00, 0x00, 0x02, 0x02, 0x01, 0x00, 0x02, 0x05, 0x05, 0x00, 0x03, 0x07, 0x01, 0x01
        /*0010*/ 	.byte	0x02, 0x03, 0x00, 0x00, 0x02, 0x06, 0x01, 0x00, 0x04, 0x0b, 0x08, 0x00, 0x09, 0x00, 0x00, 0x00
        /*0020*/ 	.byte	0x00, 0x00, 0x00, 0x00


//--------------------- .nv.info._Z26reduce_v2_no_bank_conflictPfS_ --------------------------
	.section	.nv.info._Z26reduce_v2_no_bank_conflictPfS_,"",@"SHT_CUDA_INFO"
	.sectionflags	@""
	.align	4


	//----- nvinfo : EIATTR_CUDA_API_VERSION
	.align		4
        /*0000*/ 	.byte	0x04, 0x37
        /*0002*/ 	.short	(.L_7 - .L_6)
.L_6:
        /*0004*/ 	.word	0x00000082


	//----- nvinfo : EIATTR_KPARAM_INFO
	.align		4
.L_7:
        /*0008*/ 	.byte	0x04, 0x17
        /*000a*/ 	.short	(.L_9 - .L_8)
.L_8:
        /*000c*/ 	.word	0x00000000
        /*0010*/ 	.short	0x0001
        /*0012*/ 	.short	0x0008
        /*0014*/ 	.byte	0x00, 0xf5, 0x21, 0x00


	//----- nvinfo : EIATTR_KPARAM_INFO
	.align		4
.L_9:
        /*0018*/ 	.byte	0x04, 0x17
        /*001a*/ 	.short	(.L_11 - .L_10)
.L_10:
        /*001c*/ 	.word	0x00000000
        /*0020*/ 	.short	0x0000
        /*0022*/ 	.short	0x0000
        /*0024*/ 	.byte	0x00, 0xf5, 0x21, 0x00


	//----- nvinfo : EIATTR_SPARSE_MMA_MASK
	.align		4
.L_11:
        /*0028*/ 	.byte	0x03, 0x50
        /*002a*/ 	.short	0x0000


	//----- nvinfo : EIATTR_MAXREG_COUNT
	.align		4
        /*002c*/ 	.byte	0x03, 0x1b
        /*002e*/ 	.short	0x00ff


	//----- nvinfo : EIATTR_NUM_BARRIERS
	.align		4
        /*0030*/ 	.byte	0x02, 0x4c
        /*0032*/ 	.byte	0x01
	.zero		1


	//----- nvinfo : EIATTR_MERCURY_ISA_VERSION
	.align		4
        /*0034*/ 	.byte	0x03, 0x5f
        /*0036*/ 	.short	0x0101


	//----- nvinfo : EIATTR_VRC_CTA_INIT_COUNT
	.align		4
        /*0038*/ 	.byte	0x02, 0x4a
	.zero		1
	.zero		1


	//----- nvinfo : EIATTR_EXIT_INSTR_OFFSETS
	.align		4
        /*003c*/ 	.byte	0x04, 0x1c
        /*003e*/ 	.short	(.L_13 - .L_12)


	//   ....[0]....
.L_12:
        /*0040*/ 	.word	0x000001e0


	//   ....[1]....
        /*0044*/ 	.word	0x00000260


	//----- nvinfo : EIATTR_CBANK_PARAM_SIZE
	.align		4
.L_13:
        /*0048*/ 	.byte	0x03, 0x19
        /*004a*/ 	.short	0x0010


	//----- nvinfo : EIATTR_PARAM_CBANK
	.align		4
        /*004c*/ 	.byte	0x04, 0x0a
        /*004e*/ 	.short	(.L_15 - .L_14)
	.align		4
.L_14:
        /*0050*/ 	.word	index@(.nv.constant0._Z26reduce_v2_no_bank_conflictPfS_)
        /*0054*/ 	.short	0x0380
        /*0056*/ 	.short	0x0010


	//----- nvinfo : EIATTR_SW_WAR
	.align		4
.L_15:
        /*0058*/ 	.byte	0x04, 0x36
        /*005a*/ 	.short	(.L_17 - .L_16)
.L_16:
        /*005c*/ 	.word	0x00000008
.L_17:


//--------------------- .nv.callgraph             --------------------------
	.section	.nv.callgraph,"",@"SHT_CUDA_CALLGRAPH"
	.align	4
	.sectionentsize	8
	.align		4
        /*0000*/ 	.word	0x00000000
	.align		4
        /*0004*/ 	.word	0xffffffff
	.align		4
        /*0008*/ 	.word	0x00000000
	.align		4
        /*000c*/ 	.word	0xfffffffe
	.align		4
        /*0010*/ 	.word	0x00000000
	.align		4
        /*0014*/ 	.word	0xfffffffd
	.align		4
        /*0018*/ 	.word	0x00000000
	.align		4
        /*001c*/ 	.word	0xfffffffc


//--------------------- .text._Z26reduce_v2_no_bank_conflictPfS_ --------------------------
	.section	.text._Z26reduce_v2_no_bank_conflictPfS_,"ax",@progbits
	.align	128
        .global         _Z26reduce_v2_no_bank_conflictPfS_
        .type           _Z26reduce_v2_no_bank_conflictPfS_,@function
        .size           _Z26reduce_v2_no_bank_conflictPfS_,(.L_x_3 - _Z26reduce_v2_no_bank_conflictPfS_)
        .other          _Z26reduce_v2_no_bank_conflictPfS_,@"STO_CUDA_ENTRY STV_DEFAULT"
_Z26reduce_v2_no_bank_conflictPfS_:
.text._Z26reduce_v2_no_bank_conflictPfS_:
[----:B------:R-:W-:Y:S01]  /*0000*/  LDC R1, c[0x0][0x37c] ;  /* 0x0000df00ff017b82 */ /* 0x000fe20000000800 */
[----:B------:R-:W0:Y:S07]  /*0010*/  S2R R6, SR_TID.X ;  /* 0x0000000000067919 */ /* 0x000e2e0000002100 */
[----:B------:R-:W1:Y:S01]  /*0020*/  LDC.64 R2, c[0x0][0x380] ;  /* 0x0000e000ff027b82 */ /* 0x000e620000000a00 */
[----:B------:R-:W0:Y:S01]  /*0030*/  LDCU UR8, c[0x0][0x360] ;  /* 0x00006c00ff0877ac */ /* 0x000e220008000800 */
[----:B------:R-:W0:Y:S01]  /*0040*/  S2R R7, SR_CTAID.X ;  /* 0x0000000000077919 */ /* 0x000e220000002500 */
[----:B------:R-:W2:Y:S01]  /*0050*/  LDCU.64 UR6, c[0x0][0x358] ;  /* 0x00006b00ff0677ac */ /* 0x000ea20008000a00 */
[----:B0-----:R-:W-:-:S04]  /*0060*/  IMAD R5, R7, UR8, R6 ;  /* 0x0000000807057c24 */ /* 0x001fc8000f8e0206 */
[----:B-1----:R-:W-:-:S06]  /*0070*/  IMAD.WIDE.U32 R2, R5, 0x4, R2 ;  /* 0x0000000405027825 */ /* 0x002fcc00078e0002 */
[----:B--2---:R-:W2:Y:S01]  /*0080*/  LDG.E R2, desc[UR6][R2.64] ;  /* 0x0000000602027981 */ /* 0x004ea2000c1e1900 */
[----:B------:R-:W0:Y:S01]  /*0090*/  S2UR UR5, SR_CgaCtaId ;  /* 0x00000000000579c3 */ /* 0x000e220000008800 */
[----:B------:R-:W-:Y:S01]  /*00a0*/  UMOV UR4, 0x400 ;  /* 0x0000040000047882 */ /* 0x000fe20000000000 */
[----:B------:R-:W-:Y:S01]  /*00b0*/  UISETP.GE.U32.AND UP0, UPT, UR8, 0x2, UPT ;  /* 0x000000020800788c */ /* 0x000fe2000bf06070 */
[----:B------:R-:W-:Y:S01]  /*00c0*/  ISETP.NE.AND P0, PT, R6, RZ, PT ;  /* 0x000000ff0600720c */ /* 0x000fe20003f05270 */
[----:B0-----:R-:W-:-:S06]  /*00d0*/  ULEA UR4, UR5, UR4, 0x18 ;  /* 0x0000000405047291 */ /* 0x001fcc000f8ec0ff */
[----:B------:R-:W-:-:S05]  /*00e0*/  LEA R5, R6, UR4, 0x2 ;  /* 0x0000000406057c11 */ /* 0x000fca000f8e10ff */
[----:B--2---:R0:W-:Y:S01]  /*00f0*/  STS [R5], R2 ;  /* 0x0000000205007388 */ /* 0x0041e20000000800 */
[----:B------:R-:W-:Y:S06]  /*0100*/  BAR.SYNC.DEFER_BLOCKING 0x0 ;  /* 0x0000000000007b1d */ /* 0x000fec0000010000 */
[----:B------:R-:W-:Y:S05]  /*0110*/  BRA.U !UP0, `(.L_x_0) ;  /* 0x0000000108307547 */ /* 0x000fea000b800000 */
[----:B------:R-:W-:-:S07]  /*0120*/  IMAD.U32 R0, RZ, RZ, UR8 ;  /* 0x00000008ff007e24 */ /* 0x000fce000f8e00ff */
.L_x_1:
[----:B------:R-:W-:-:S04]  /*0130*/  SHF.R.U32.HI R8, RZ, 0x1, R0 ;  /* 0x00000001ff087819 */ /* 0x000fc80000011600 */
[----:B------:R-:W-:-:S13]  /*0140*/  ISETP.GE.U32.AND P1, PT, R6, R8, PT ;  /* 0x000000080600720c */ /* 0x000fda0003f26070 */
[----:B0-----:R-:W-:Y:S01]  /*0150*/  @!P1 LEA R2, R8, R5, 0x2 ;  /* 0x0000000508029211 */ /* 0x001fe200078e10ff */
[----:B------:R-:W-:Y:S05]  /*0160*/  @!P1 LDS R3, [R5] ;  /* 0x0000000005039984 */ /* 0x000fea0000000800 */
[----:B------:R-:W0:Y:S02]  /*0170*/  @!P1 LDS R2, [R2] ;  /* 0x0000000002029984 */ /* 0x000e240000000800 */
[----:B0-----:R-:W-:-:S05]  /*0180*/  @!P1 FADD R4, R2, R3 ;  /* 0x0000000302049221 */ /* 0x001fca0000000000 */
[----:B------:R1:W-:Y:S01]  /*0190*/  @!P1 STS [R5], R4 ;  /* 0x0000000405009388 */ /* 0x0003e20000000800 */
[----:B------:R-:W-:Y:S01]  /*01a0*/  BAR.SYNC.DEFER_BLOCKING 0x0 ;  /* 0x0000000000007b1d */ /* 0x000fe20000010000 */
[----:B------:R-:W-:Y:S01]  /*01b0*/  ISETP.GT.U32.AND P1, PT, R0, 0x3, PT ;  /* 0x000000030000780c */ /* 0x000fe20003f24070 */
[----:B------:R-:W-:-:S12]  /*01c0*/  IMAD.MOV.U32 R0, RZ, RZ, R8 ;  /* 0x000000ffff007224 */ /* 0x000fd800078e0008 */
[----:B-1----:R-:W-:Y:S05]  /*01d0*/  @P1 BRA `(.L_x_1) ;  /* 0xfffffffc00d41947 */ /* 0x002fea000383ffff */
.L_x_0:
[----:B------:R-:W-:Y:S05]  /*01e0*/  @P0 EXIT ;  /* 0x000000000000094d */ /* 0x000fea0003800000 */
[----:B------:R-:W1:Y:S01]  /*01f0*/  S2UR UR5, SR_CgaCtaId ;  /* 0x00000000000579c3 */ /* 0x000e620000008800 */
[----:B------:R-:W-:-:S07]  /*0200*/  UMOV UR4, 0x400 ;  /* 0x0000040000047882 */ /* 0x000fce0000000000 */
[----:B0-----:R-:W0:Y:S01]  /*0210*/  LDC.64 R2, c[0x0][0x388] ;  /* 0x0000e200ff027b82 */ /* 0x001e220000000a00 */
[----:B-1----:R-:W-:Y:S01]  /*0220*/  ULEA UR4, UR5, UR4, 0x18 ;  /* 0x0000000405047291 */ /* 0x002fe2000f8ec0ff */
[----:B0-----:R-:W-:-:S08]  /*0230*/  IMAD.WIDE.U32 R2, R7, 0x4, R2 ;  /* 0x0000000407027825 */ /* 0x001fd000078e0002 */
[----:B------:R-:W0:Y:S04]  /*0240*/  LDS R5, [UR4] ;  /* 0x00000004ff057984 */ /* 0x000e280008000800 */
[----:B0-----:R-:W-:Y:S01]  /*0250*/  STG.E desc[UR6][R2.64], R5 ;  /* 0x0000000502007986 */ /* 0x001fe2000c101906 */
[----:B------:R-:W-:Y:S05]  /*0260*/  EXIT ;  /* 0x000000000000794d */ /* 0x000fea0003800000 */
.L_x_2:
[----:B------:R-:W-:-:S00]  /*0270*/  BRA `(.L_x_2) ;  /* 0xfffffffc00fc7947 */ /* 0x000fc0000383ffff */
[----:B------:R-:W-:-:S00]  /*0280*/  NOP ;  /* 0x0000000000007918 */ /* 0x000fc00000000000 */
[----:B------:R-:W-:-:S00]  /*0290*/  NOP ;  /* 0x0000000000007918 */ /* 0x000fc00000000000 */
[----:B------:R-:W-:-:S00]  /*02a0*/  NOP ;  /* 0x0000000000007918 */ /* 0x000fc00000000000 */
[----:B------:R-:W-:-:S00]  /*02b0*/  NOP ;  /* 0x0000000000007918 */ /* 0x000fc00000000000 */
[----:B------:R-:W-:-:S00]  /*02c0*/  NOP ;  /* 0x0000000000007918 */ /* 0x000fc00000000000 */
[----:B------:R-:W-:-:S00]  /*02d0*/  NOP ;  /* 0x0000000000007918 */ /* 0x000fc00000000000 */
[----:B------:R-:W-:-:S00]  /*02e0*/  NOP ;  /* 0x0000000000007918 */ /* 0x000fc00000000000 */
[----:B------:R-:W-:-:S00]  /*02f0*/  NOP ;  /* 0x0000000000007918 */ /* 0x000fc00000000000 */
.L_x_3:


//--------------------- .nv.shared._Z26reduce_v2_no_bank_conflictPfS_ --------------------------
	.section	.nv.shared._Z26reduce_v2_no_bank_conflictPfS_,"aw",@nobits
	.sectionflags	@""
	.align	4
.nv.shared._Z26reduce_v2_no_bank_conflictPfS_:
	.zero		2048


//--------------------- .nv.shared.reserved.0     --------------------------
	.section	.nv.shared.reserved.0,"aw",@nobits
	.weak		__nv_reservedSMEM_offset_0_alias
	.size		__nv_reservedSMEM_offset_0_alias, 0, 64
	.other		__nv_reservedSMEM_offset_0_alias,@"STO_CUDA_RESERVED_SHARED STV_DEFAULT"
__nv_reservedSMEM_offset_0_alias:
	.zero		0
	.zero		64


//--------------------- .nv.constant0._Z26reduce_v2_no_bank_conflictPfS_ --------------------------
	.section	.nv.constant0._Z26reduce_v2_no_bank_conflictPfS_,"a",@progbits
	.sectionflags	@""
	.align	4
.nv.constant0._Z26reduce_v2_no_bank_conflictPfS_:
	.zero		912


//--------------------- SYMBOLS --------------------------

	.type		.nv.reservedSmem.offset0,@object
	.size		.nv.reservedSmem.offset0,0x4
	.type		.nv.reservedSmem.cap,@object
	.size		.nv.reservedSmem.cap,0x4
